	.headerflags	@"EF_CUDA_TEXMODE_UNIFIED EF_CUDA_64BIT_ADDRESS EF_CUDA_ACCELERATORS EF_CUDA_SM90 EF_CUDA_VIRTUAL_SM(EF_CUDA_SM90)"
	.elftype	@"ET_EXEC"


//--------------------- .nv.info                  --------------------------
	.section	.nv.info,"",@"SHT_CUDA_INFO"
	.align	4


	//----- nvinfo : EIATTR_REGCOUNT
	.align		4
        /*0000*/ 	.byte	0x04, 0x2f
        /*0002*/ 	.short	(.L_1 - .L_0)
	.align		4
.L_0:
        /*0004*/ 	.word	index@(triton_per_fused_mean_mul_sigmoid_29)
        /*0008*/ 	.word	0x00000017


	//----- nvinfo : EIATTR_MIN_STACK_SIZE
	.align		4
.L_1:
        /*000c*/ 	.byte	0x04, 0x12
        /*000e*/ 	.short	(.L_3 - .L_2)
	.align		4
.L_2:
        /*0010*/ 	.word	index@(triton_per_fused_mean_mul_sigmoid_29)
        /*0014*/ 	.word	0x00000000


	//----- nvinfo : EIATTR_FRAME_SIZE
	.align		4
.L_3:
        /*0018*/ 	.byte	0x04, 0x11
        /*001a*/ 	.short	(.L_5 - .L_4)
	.align		4
.L_4:
        /*001c*/ 	.word	index@(triton_per_fused_mean_mul_sigmoid_29)
        /*0020*/ 	.word	0x00000000


	//----- nvinfo : EIATTR_MIN_STACK_SIZE
	.align		4
.L_5:
        /*0024*/ 	.byte	0x04, 0x12
        /*0026*/ 	.short	(.L_7 - .L_6)
	.align		4
.L_6:
        /*0028*/ 	.word	index@(triton_per_fused_mean_mul_sigmoid_29)
        /*002c*/ 	.word	0x00000000
.L_7:


//--------------------- .nv.info.triton_per_fused_mean_mul_sigmoid_29 --------------------------
	.section	.nv.info.triton_per_fused_mean_mul_sigmoid_29,"",@"SHT_CUDA_INFO"
	.sectionflags	@""
	.align	4


	//----- nvinfo : EIATTR_CUDA_API_VERSION
	.align		4
        /*0000*/ 	.byte	0x04, 0x37
        /*0002*/ 	.short	(.L_9 - .L_8)
.L_8:
        /*0004*/ 	.word	0x0000007c


	//----- nvinfo : EIATTR_KPARAM_INFO
	.align		4
.L_9:
        /*0008*/ 	.byte	0x04, 0x17
        /*000a*/ 	.short	(.L_11 - .L_10)
.L_10:
        /*000c*/ 	.word	0x00000000
        /*0010*/ 	.short	0x0003
        /*0012*/ 	.short	0x0014
        /*0014*/ 	.byte	0x00, 0xf0, 0x11, 0x00


	//----- nvinfo : EIATTR_KPARAM_INFO
	.align		4
.L_11:
        /*0018*/ 	.byte	0x04, 0x17
        /*001a*/ 	.short	(.L_13 - .L_12)
.L_12:
        /*001c*/ 	.word	0x00000000
        /*0020*/ 	.short	0x0002
        /*0022*/ 	.short	0x0010
        /*0024*/ 	.byte	0x00, 0xf0, 0x11, 0x00


	//----- nvinfo : EIATTR_KPARAM_INFO
	.align		4
.L_13:
        /*0028*/ 	.byte	0x04, 0x17
        /*002a*/ 	.short	(.L_15 - .L_14)
.L_14:
        /*002c*/ 	.word	0x00000000
        /*0030*/ 	.short	0x0001
        /*0032*/ 	.short	0x0008
        /*0034*/ 	.byte	0x00, 0xf4, 0x21, 0x00


	//----- nvinfo : EIATTR_KPARAM_INFO
	.align		4
.L_15:
        /*0038*/ 	.byte	0x04, 0x17
        /*003a*/ 	.short	(.L_17 - .L_16)
.L_16:
        /*003c*/ 	.word	0x00000000
        /*0040*/ 	.short	0x0000
        /*0042*/ 	.short	0x0000
        /*0044*/ 	.byte	0x00, 0xf4, 0x21, 0x00


	//----- nvinfo : EIATTR_SPARSE_MMA_MASK
	.align		4
.L_17:
        /*0048*/ 	.byte	0x03, 0x50
        /*004a*/ 	.short	0x0000


	//----- nvinfo : EIATTR_MAXREG_COUNT
	.align		4
        /*004c*/ 	.byte	0x03, 0x1b
        /*004e*/ 	.short	0x00ff


	//----- nvinfo : EIATTR_COOP_GROUP_MASK_REGIDS
	.align		4
        /*0050*/ 	.byte	0x04, 0x29
        /*0052*/ 	.short	(.L_19 - .L_18)


	//   ....[0]....
.L_18:
        /*0054*/ 	.word	0xffffffff


	//   ....[1]....
        /*0058*/ 	.word	0xffffffff


	//   ....[2]....
        /*005c*/ 	.word	0xffffffff


	//   ....[3]....
        /*0060*/ 	.word	0xffffffff


	//   ....[4]....
        /*0064*/ 	.word	0xffffffff


	//   ....[5]....
        /*0068*/ 	.word	0xffffffff


	//   ....[6]....
        /*006c*/ 	.word	0xffffffff


	//   ....[7]....
        /*0070*/ 	.word	0xffffffff


	//   ....[8]....
        /*0074*/ 	.word	0xffffffff


	//   ....[9]....
        /*0078*/ 	.word	0xffffffff


	//----- nvinfo : EIATTR_COOP_GROUP_INSTR_OFFSETS
	.align		4
.L_19:
        /*007c*/ 	.byte	0x04, 0x28
        /*007e*/ 	.short	(.L_21 - .L_20)


	//   ....[0]....
.L_20:
        /*0080*/ 	.word	0x00000500


	//   ....[1]....
        /*0084*/ 	.word	0x00000540


	//   ....[2]....
        /*0088*/ 	.word	0x00000580


	//   ....[3]....
        /*008c*/ 	.word	0x000005b0


	//   ....[4]....
        /*0090*/ 	.word	0x000005f0


	//   ....[5]....
        /*0094*/ 	.word	0x00000610


	//   ....[6]....
        /*0098*/ 	.word	0x00000640


	//   ....[7]....
        /*009c*/ 	.word	0x00000670


	//   ....[8]....
        /*00a0*/ 	.word	0x00000780


	//   ....[9]....
        /*00a4*/ 	.word	0x000007c0


	//----- nvinfo : EIATTR_EXIT_INSTR_OFFSETS
	.align		4
.L_21:
        /*00a8*/ 	.byte	0x04, 0x1c
        /*00aa*/ 	.short	(.L_23 - .L_22)


	//   ....[0]....
.L_22:
        /*00ac*/ 	.word	0x000008e0


	//   ....[1]....
        /*00b0*/ 	.word	0x00000910


	//----- nvinfo : EIATTR_REQNTID
	.align		4
.L_23:
        /*00b4*/ 	.byte	0x04, 0x10
        /*00b6*/ 	.short	(.L_25 - .L_24)
.L_24:
        /*00b8*/ 	.word	0x00000080
        /*00bc*/ 	.word	0x00000001
        /*00c0*/ 	.word	0x00000001


	//----- nvinfo : EIATTR_CBANK_PARAM_SIZE
	.align		4
.L_25:
        /*00c4*/ 	.byte	0x03, 0x19
        /*00c6*/ 	.short	0x0018


	//----- nvinfo : EIATTR_PARAM_CBANK
	.align		4
        /*00c8*/ 	.byte	0x04, 0x0a
        /*00ca*/ 	.short	(.L_27 - .L_26)
	.align		4
.L_26:
        /*00cc*/ 	.word	index@(.nv.constant0.triton_per_fused_mean_mul_sigmoid_29)
        /*00d0*/ 	.short	0x0210
        /*00d2*/ 	.short	0x0018


	//----- nvinfo : EIATTR_SW_WAR
	.align		4
.L_27:
        /*00d4*/ 	.byte	0x04, 0x36
        /*00d6*/ 	.short	(.L_29 - .L_28)
.L_28:
        /*00d8*/ 	.word	0x00000008
.L_29:


//--------------------- .nv.callgraph             --------------------------
	.section	.nv.callgraph,"",@"SHT_CUDA_CALLGRAPH"
	.align	4
	.sectionentsize	8
	.align		4
        /*0000*/ 	.word	0x00000000
	.align		4
        /*0004*/ 	.word	0xffffffff
	.align		4
        /*0008*/ 	.word	0x00000000
	.align		4
        /*000c*/ 	.word	0xfffffffe
	.align		4
        /*0010*/ 	.word	0x00000000
	.align		4
        /*0014*/ 	.word	0xfffffffd
	.align		4
        /*0018*/ 	.word	0x00000000
	.align		4
        /*001c*/ 	.word	0xfffffffc


//--------------------- .text.triton_per_fused_mean_mul_sigmoid_29 --------------------------
	.section	.text.triton_per_fused_mean_mul_sigmoid_29,"ax",@progbits
	.sectionflags	@"SHF_BARRIERS=1"
	.align	128
        .global         triton_per_fused_mean_mul_sigmoid_29
        .type           triton_per_fused_mean_mul_sigmoid_29,@function
        .size           triton_per_fused_mean_mul_sigmoid_29,(.L_x_1 - triton_per_fused_mean_mul_sigmoid_29)
        .other          triton_per_fused_mean_mul_sigmoid_29,@"STO_CUDA_ENTRY STV_DEFAULT"
triton_per_fused_mean_mul_sigmoid_29:
.text.triton_per_fused_mean_mul_sigmoid_29:
[----:B------:R-:W0:Y:S02]  /*0000*/  LDC R1, c[0x0][0x28] ;  /* 0x00000a00ff017b82 */ /* 0x000e240000000800 */
[----:B------:R-:W1:Y:S01]  /*0010*/  S2R R0, SR_CTAID.X ;  /* 0x0000000000007919 */ /* 0x000e620000002500 */
[----:B------:R-:W-:Y:S01]  /*0020*/  HFMA2.MMA R4, -RZ, RZ, 0, 0 ;  /* 0x00000000ff047435 */ /* 0x000fe200000001ff */
[----:B------:R-:W2:Y:S01]  /*0030*/  LDC.64 R6, c[0x0][0x218] ;  /* 0x00008600ff067b82 */ /* 0x000ea20000000a00 */
[----:B------:R-:W-:Y:S01]  /*0040*/  ULDC.64 UR6, c[0x0][0x208] ;  /* 0x0000820000067ab9 */ /* 0x000fe20000000a00 */
[----:B------:R-:W3:Y:S01]  /*0050*/  S2R R3, SR_TID.X ;  /* 0x0000000000037919 */ /* 0x000ee20000002100 */
[----:B-1----:R-:W-:Y:S02]  /*0060*/  SHF.L.U32 R0, R0, 0x5, RZ ;  /* 0x0000000500007819 */ /* 0x002fe400000006ff */
[----:B---3--:R-:W-:Y:S02]  /*0070*/  SHF.L.U32 R9, R3, 0x2, RZ ;  /* 0x0000000203097819 */ /* 0x008fe400000006ff */
[----:B------:R-:W-:Y:S02]  /*0080*/  SHF.R.U32.HI R8, RZ, 0x3, R3 ;  /* 0x00000003ff087819 */ /* 0x000fe40000011603 */
[----:B------:R-:W-:-:S04]  /*0090*/  LOP3.LUT R5, R0, 0x1c, R9, 0xf8, !PT ;  /* 0x0000001c00057812 */ /* 0x000fc800078ef809 */
[C---:B------:R-:W-:Y:S01]  /*00a0*/  ISETP.GE.AND P0, PT, R5.reuse, 0xf00, PT ;  /* 0x00000f000500780c */ /* 0x040fe20003f06270 */
[----:B------:R-:W-:-:S05]  /*00b0*/  IMAD.HI R4, R5, -0x77777777, R4 ;  /* 0x8888888905047827 */ /* 0x000fca00078e0204 */
[----:B------:R-:W-:-:S04]  /*00c0*/  SHF.R.U32.HI R11, RZ, 0x1f, R4 ;  /* 0x0000001fff0b7819 */ /* 0x000fc80000011604 */
[----:B------:R-:W-:Y:S02]  /*00d0*/  LEA.HI.SX32 R11, R4, R11, 0x17 ;  /* 0x0000000b040b7211 */ /* 0x000fe400078fbaff */
[----:B------:R-:W-:-:S03]  /*00e0*/  SGXT.U32 R4, R8, 0x4 ;  /* 0x000000040804781a */ /* 0x000fc60000000000 */
[----:B------:R-:W-:-:S04]  /*00f0*/  IMAD R13, R11, -0x3c0, R5 ;  /* 0xfffffc400b0d7824 */ /* 0x000fc800078e0205 */
[----:B------:R-:W-:-:S04]  /*0100*/  IMAD R4, R4, 0x3c0, R13 ;  /* 0x000003c004047824 */ /* 0x000fc800078e020d */
[----:B------:R-:W-:Y:S01]  /*0110*/  IMAD R11, R11, 0x3c00, R4 ;  /* 0x00003c000b0b7824 */ /* 0x000fe200078e0204 */
[----:B------:R-:W-:-:S03]  /*0120*/  CS2R R4, SRZ ;  /* 0x0000000000047805 */ /* 0x000fc6000001ff00 */
[----:B--2---:R-:W-:Y:S01]  /*0130*/  IMAD.WIDE R10, R11, 0x4, R6 ;  /* 0x000000040b0a7825 */ /* 0x004fe200078e0206 */
[----:B------:R-:W-:-:S06]  /*0140*/  CS2R R6, SRZ ;  /* 0x0000000000067805 */ /* 0x000fcc000001ff00 */
[----:B------:R-:W2:Y:S01]  /*0150*/  @!P0 LDG.E.128 R4, desc[UR6][R10.64] ;  /* 0x000000060a048981 */ /* 0x000ea2000c1e1d00 */
[----:B------:R-:W-:Y:S01]  /*0160*/  MOV R17, 0x3e800000 ;  /* 0x3e80000000117802 */ /* 0x000fe20000000f00 */
[----:B------:R-:W1:Y:S01]  /*0170*/  S2UR UR5, SR_CgaCtaId ;  /* 0x00000000000579c3 */ /* 0x000e620000008800 */
[----:B------:R-:W-:Y:S02]  /*0180*/  UMOV UR4, 0x400 ;  /* 0x0000040000047882 */ /* 0x000fe40000000000 */
[----:B-1----:R-:W-:Y:S01]  /*0190*/  UPRMT UR4, UR5, 0x654, UR4 ;  /* 0x0000065405047896 */ /* 0x002fe20008000004 */
[----:B--2---:R-:W-:Y:S02]  /*01a0*/  SEL R4, R4, RZ, !P0 ;  /* 0x000000ff04047207 */ /* 0x004fe40004000000 */
[----:B------:R-:W-:Y:S02]  /*01b0*/  SEL R5, R5, RZ, !P0 ;  /* 0x000000ff05057207 */ /* 0x000fe40004000000 */
[----:B------:R-:W-:Y:S01]  /*01c0*/  SEL R6, R6, RZ, !P0 ;  /* 0x000000ff06067207 */ /* 0x000fe20004000000 */
[----:B------:R-:W-:Y:S01]  /*01d0*/  FADD R8, RZ, -R4 ;  /* 0x80000004ff087221 */ /* 0x000fe20000000000 */
[----:B------:R-:W-:-:S03]  /*01e0*/  SEL R7, R7, RZ, !P0 ;  /* 0x000000ff07077207 */ /* 0x000fc60004000000 */
[----:B------:R-:W-:Y:S01]  /*01f0*/  FMUL R13, R8, 1.4426950216293334961 ;  /* 0x3fb8aa3b080d7820 */ /* 0x000fe20000400000 */
[----:B------:R-:W-:Y:S01]  /*0200*/  FADD R8, RZ, -R5 ;  /* 0x80000005ff087221 */ /* 0x000fe20000000000 */
[----:B------:R-:W-:-:S03]  /*0210*/  FADD R12, RZ, -R6 ;  /* 0x80000006ff0c7221 */ /* 0x000fc60000000000 */
[----:B------:R-:W-:Y:S01]  /*0220*/  FMUL R14, R8, 1.4426950216293334961 ;  /* 0x3fb8aa3b080e7820 */ /* 0x000fe20000400000 */
[----:B------:R-:W-:Y:S01]  /*0230*/  FADD R8, RZ, -R7 ;  /* 0x80000007ff087221 */ /* 0x000fe20000000000 */
[----:B------:R-:W-:Y:S01]  /*0240*/  FMUL R12, R12, 1.4426950216293334961 ;  /* 0x3fb8aa3b0c0c7820 */ /* 0x000fe20000400000 */
[----:B------:R-:W-:Y:S02]  /*0250*/  FSETP.GEU.AND P1, PT, R13, -126, PT ;  /* 0xc2fc00000d00780b */ /* 0x000fe40003f2e000 */
[----:B------:R-:W-:Y:S01]  /*0260*/  FMUL R15, R8, 1.4426950216293334961 ;  /* 0x3fb8aa3b080f7820 */ /* 0x000fe20000400000 */
[----:B------:R-:W-:Y:S02]  /*0270*/  FSETP.GEU.AND P4, PT, R14, -126, PT ;  /* 0xc2fc00000e00780b */ /* 0x000fe40003f8e000 */
[----:B------:R-:W-:Y:S02]  /*0280*/  FSETP.GEU.AND P2, PT, R12, -126, PT ;  /* 0xc2fc00000c00780b */ /* 0x000fe40003f4e000 */
[----:B------:R-:W-:-:S06]  /*0290*/  FSETP.GEU.AND P3, PT, R15, -126, PT ;  /* 0xc2fc00000f00780b */ /* 0x000fcc0003f6e000 */
[----:B------:R-:W-:-:S03]  /*02a0*/  @!P1 FMUL R13, R13, 0.5 ;  /* 0x3f0000000d0d9820 */ /* 0x000fc60000400000 */
[----:B------:R-:W-:Y:S01]  /*02b0*/  @!P4 FMUL R14, R14, 0.5 ;  /* 0x3f0000000e0ec820 */ /* 0x000fe20000400000 */
[----:B------:R-:W1:Y:S01]  /*02c0*/  MUFU.EX2 R8, R13 ;  /* 0x0000000d00087308 */ /* 0x000e620000000800 */
[----:B------:R-:W-:Y:S02]  /*02d0*/  @!P2 FMUL R12, R12, 0.5 ;  /* 0x3f0000000c0ca820 */ /* 0x000fe40000400000 */
[----:B------:R-:W-:-:S05]  /*02e0*/  @!P3 FMUL R15, R15, 0.5 ;  /* 0x3f0000000f0fb820 */ /* 0x000fca0000400000 */
[----:B------:R-:W2:Y:S01]  /*02f0*/  MUFU.EX2 R10, R14 ;  /* 0x0000000e000a7308 */ /* 0x000ea20000000800 */
[----:B-1----:R-:W-:-:S07]  /*0300*/  @!P1 FMUL R8, R8, R8 ;  /* 0x0000000808089220 */ /* 0x002fce0000400000 */
[----:B------:R-:W1:Y:S01]  /*0310*/  MUFU.EX2 R11, R12 ;  /* 0x0000000c000b7308 */ /* 0x000e620000000800 */
[----:B------:R-:W-:Y:S01]  /*0320*/  FADD R8, R8, 1 ;  /* 0x3f80000008087421 */ /* 0x000fe20000000000 */
[----:B--2---:R-:W-:-:S06]  /*0330*/  @!P4 FMUL R10, R10, R10 ;  /* 0x0000000a0a0ac220 */ /* 0x004fcc0000400000 */
[----:B------:R2:W3:Y:S01]  /*0340*/  MUFU.EX2 R16, R15 ;  /* 0x0000000f00107308 */ /* 0x0004e20000000800 */
[----:B------:R-:W-:Y:S01]  /*0350*/  FSETP.GT.AND P1, PT, R8, 8.50705917302346158658e+37, PT ;  /* 0x7e8000000800780b */ /* 0x000fe20003f24000 */
[----:B------:R-:W-:-:S03]  /*0360*/  FADD R10, R10, 1 ;  /* 0x3f8000000a0a7421 */ /* 0x000fc60000000000 */
[----:B------:R-:W-:Y:S01]  /*0370*/  FSEL R13, R17, 1, P1 ;  /* 0x3f800000110d7808 */ /* 0x000fe20000800000 */
[----:B-1----:R-:W-:Y:S01]  /*0380*/  @!P2 FMUL R11, R11, R11 ;  /* 0x0000000b0b0ba220 */ /* 0x002fe20000400000 */
[----:B------:R-:W-:-:S03]  /*0390*/  FSETP.GT.AND P2, PT, R10, 8.50705917302346158658e+37, PT ;  /* 0x7e8000000a00780b */ /* 0x000fc60003f44000 */
[----:B------:R-:W-:Y:S01]  /*03a0*/  FADD R11, R11, 1 ;  /* 0x3f8000000b0b7421 */ /* 0x000fe20000000000 */
[----:B--2---:R-:W-:-:S03]  /*03b0*/  FSEL R15, R17, 1, P2 ;  /* 0x3f800000110f7808 */ /* 0x004fc60001000000 */
[----:B------:R-:W-:Y:S01]  /*03c0*/  @P1 FMUL R8, R8, 0.25 ;  /* 0x3e80000008081820 */ /* 0x000fe20000400000 */
[----:B---3--:R-:W-:Y:S01]  /*03d0*/  @!P3 FMUL R16, R16, R16 ;  /* 0x000000101010b220 */ /* 0x008fe20000400000 */
[----:B------:R-:W-:Y:S02]  /*03e0*/  FSETP.GT.AND P3, PT, R11, 8.50705917302346158658e+37, PT ;  /* 0x7e8000000b00780b */ /* 0x000fe40003f64000 */
[----:B------:R-:W-:Y:S01]  /*03f0*/  ISETP.GE.AND P1, PT, R3, 0x80, PT ;  /* 0x000000800300780c */ /* 0x000fe20003f26270 */
[----:B------:R-:W-:Y:S01]  /*0400*/  FADD R16, R16, 1 ;  /* 0x3f80000010107421 */ /* 0x000fe20000000000 */
[----:B------:R-:W1:Y:S01]  /*0410*/  MUFU.RCP R8, R8 ;  /* 0x0000000800087308 */ /* 0x000e620000001000 */
[----:B------:R-:W-:Y:S01]  /*0420*/  @P2 FMUL R10, R10, 0.25 ;  /* 0x3e8000000a0a2820 */ /* 0x000fe20000400000 */
[----:B------:R-:W-:Y:S02]  /*0430*/  FSEL R12, R17, 1, P3 ;  /* 0x3f800000110c7808 */ /* 0x000fe40001800000 */
[----:B------:R-:W-:-:S04]  /*0440*/  FSETP.GT.AND P4, PT, R16, 8.50705917302346158658e+37, PT ;  /* 0x7e8000001000780b */ /* 0x000fc80003f84000 */
[----:B------:R-:W2:Y:S01]  /*0450*/  MUFU.RCP R10, R10 ;  /* 0x0000000a000a7308 */ /* 0x000ea20000001000 */
[----:B------:R-:W-:Y:S01]  /*0460*/  @P3 FMUL R11, R11, 0.25 ;  /* 0x3e8000000b0b3820 */ /* 0x000fe20000400000 */
[----:B------:R-:W-:Y:S01]  /*0470*/  FSEL R17, R17, 1, P4 ;  /* 0x3f80000011117808 */ /* 0x000fe20002000000 */
[----:B-1----:R-:W-:-:S05]  /*0480*/  FMUL R13, R8, R13 ;  /* 0x0000000d080d7220 */ /* 0x002fca0000400000 */
[----:B------:R-:W1:Y:S01]  /*0490*/  MUFU.RCP R11, R11 ;  /* 0x0000000b000b7308 */ /* 0x000e620000001000 */
[----:B------:R-:W-:Y:S01]  /*04a0*/  @P4 FMUL R16, R16, 0.25 ;  /* 0x3e80000010104820 */ /* 0x000fe20000400000 */
[----:B------:R-:W-:Y:S01]  /*04b0*/  FMUL R13, R4, R13 ;  /* 0x0000000d040d7220 */ /* 0x000fe20000400000 */
[----:B--2---:R-:W-:-:S05]  /*04c0*/  FMUL R10, R10, R15 ;  /* 0x0000000f0a0a7220 */ /* 0x004fca0000400000 */
[----:B------:R-:W2:Y:S01]  /*04d0*/  MUFU.RCP R16, R16 ;  /* 0x0000001000107308 */ /* 0x000ea20000001000 */
[----:B------:R-:W-:Y:S01]  /*04e0*/  FSEL R13, R13, RZ, !P0 ;  /* 0x000000ff0d0d7208 */ /* 0x000fe20004000000 */
[----:B------:R-:W-:-:S04]  /*04f0*/  FMUL R10, R5, R10 ;  /* 0x0000000a050a7220 */ /* 0x000fc80000400000 */
[----:B------:R-:W3:Y:S01]  /*0500*/  SHFL.BFLY PT, R4, R13, 0x10, 0x1f ;  /* 0x0e001f000d047f89 */ /* 0x000ee200000e0000 */
[----:B-1----:R-:W-:Y:S01]  /*0510*/  FMUL R15, R11, R12 ;  /* 0x0000000c0b0f7220 */ /* 0x002fe20000400000 */
[----:B------:R-:W-:-:S03]  /*0520*/  FSEL R10, R10, RZ, !P0 ;  /* 0x000000ff0a0a7208 */ /* 0x000fc60004000000 */
[----:B------:R-:W-:Y:S02]  /*0530*/  FMUL R15, R6, R15 ;  /* 0x0000000f060f7220 */ /* 0x000fe40000400000 */
[----:B------:R-:W1:Y:S01]  /*0540*/  SHFL.BFLY PT, R5, R10, 0x10, 0x1f ;  /* 0x0e001f000a057f89 */ /* 0x000e6200000e0000 */
[----:B--2---:R-:W-:Y:S02]  /*0550*/  FMUL R8, R16, R17 ;  /* 0x0000001110087220 */ /* 0x004fe40000400000 */
[----:B------:R-:W-:Y:S02]  /*0560*/  FSEL R15, R15, RZ, !P0 ;  /* 0x000000ff0f0f7208 */ /* 0x000fe40004000000 */
[----:B------:R-:W-:-:S03]  /*0570*/  FMUL R8, R7, R8 ;  /* 0x0000000807087220 */ /* 0x000fc60000400000 */
[----:B------:R-:W2:Y:S02]  /*0580*/  SHFL.BFLY PT, R12, R15, 0x10, 0x1f ;  /* 0x0e001f000f0c7f89 */ /* 0x000ea400000e0000 */
[----:B------:R-:W-:Y:S02]  /*0590*/  FSEL R8, R8, RZ, !P0 ;  /* 0x000000ff08087208 */ /* 0x000fe40004000000 */
[----:B------:R-:W-:-:S03]  /*05a0*/  LOP3.LUT P0, RZ, R3, 0x18, RZ, 0xc0, !PT ;  /* 0x0000001803ff7812 */ /* 0x000fc6000780c0ff */
[----:B------:R-:W4:Y:S01]  /*05b0*/  SHFL.BFLY PT, R7, R8, 0x10, 0x1f ;  /* 0x0e001f0008077f89 */ /* 0x000f2200000e0000 */
[----:B---3--:R-:W-:Y:S01]  /*05c0*/  FADD R4, R13, R4 ;  /* 0x000000040d047221 */ /* 0x008fe20000000000 */
[----:B-1----:R-:W-:Y:S01]  /*05d0*/  FADD R6, R10, R5 ;  /* 0x000000050a067221 */ /* 0x002fe20000000000 */
[----:B------:R-:W-:-:S03]  /*05e0*/  SHF.R.U32.HI R10, RZ, 0x5, R3 ;  /* 0x00000005ff0a7819 */ /* 0x000fc60000011603 */
[----:B------:R-:W1:Y:S01]  /*05f0*/  SHFL.BFLY PT, R5, R4, 0x8, 0x1f ;  /* 0x0d001f0004057f89 */ /* 0x000e6200000e0000 */
[----:B--2---:R-:W-:-:S05]  /*0600*/  FADD R12, R15, R12 ;  /* 0x0000000c0f0c7221 */ /* 0x004fca0000000000 */
[----:B------:R-:W2:Y:S01]  /*0610*/  SHFL.BFLY PT, R11, R12, 0x8, 0x1f ;  /* 0x0d001f000c0b7f89 */ /* 0x000ea200000e0000 */
[----:B----4-:R-:W-:Y:S01]  /*0620*/  FADD R14, R8, R7 ;  /* 0x00000007080e7221 */ /* 0x010fe20000000000 */
[----:B------:R-:W-:Y:S02]  /*0630*/  SGXT.U32 R8, R10, 0x2 ;  /* 0x000000020a08781a */ /* 0x000fe40000000000 */
[----:B------:R-:W3:Y:S01]  /*0640*/  SHFL.BFLY PT, R7, R6, 0x8, 0x1f ;  /* 0x0d001f0006077f89 */ /* 0x000ee200000e0000 */
[----:B------:R-:W-:Y:S02]  /*0650*/  LOP3.LUT R10, R9, 0x1c, RZ, 0xc0, !PT ;  /* 0x0000001c090a7812 */ /* 0x000fe400078ec0ff */
[----:B------:R-:W-:Y:S01]  /*0660*/  SHF.L.U32 R15, R8, 0x2, RZ ;  /* 0x00000002080f7819 */ /* 0x000fe200000006ff */
[----:B------:R-:W4:Y:S01]  /*0670*/  SHFL.BFLY PT, R13, R14, 0x8, 0x1f ;  /* 0x0d001f000e0d7f89 */ /* 0x000f2200000e0000 */
[----:B------:R-:W-:Y:S01]  /*0680*/  SHF.L.U32 R16, R10, 0x4, RZ ;  /* 0x000000040a107819 */ /* 0x000fe200000006ff */
[----:B-1----:R-:W-:-:S03]  /*0690*/  FADD R18, R4, R5 ;  /* 0x0000000504127221 */ /* 0x002fc60000000000 */
[----:B------:R-:W-:-:S05]  /*06a0*/  LOP3.LUT R15, R16, R15, RZ, 0xfc, !PT ;  /* 0x0000000f100f7212 */ /* 0x000fca00078efcff */
[----:B------:R-:W-:Y:S01]  /*06b0*/  @!P0 STS [R15+UR4], R18 ;  /* 0x000000120f008988 */ /* 0x000fe20008000804 */
[----:B--2---:R-:W-:Y:S01]  /*06c0*/  FADD R20, R12, R11 ;  /* 0x0000000b0c147221 */ /* 0x004fe20000000000 */
[----:B---3--:R-:W-:-:S04]  /*06d0*/  FADD R6, R6, R7 ;  /* 0x0000000706067221 */ /* 0x008fc80000000000 */
[----:B------:R-:W-:Y:S01]  /*06e0*/  @!P0 STS [R15+UR4+0x20], R20 ;  /* 0x000020140f008988 */ /* 0x000fe20008000804 */
[----:B----4-:R-:W-:-:S03]  /*06f0*/  FADD R14, R14, R13 ;  /* 0x0000000d0e0e7221 */ /* 0x010fc60000000000 */
[----:B------:R-:W-:Y:S01]  /*0700*/  @!P0 STS [R15+UR4+0x10], R6 ;  /* 0x000010060f008988 */ /* 0x000fe20008000804 */
[----:B------:R-:W-:-:S03]  /*0710*/  IADD3 R13, R16, UR4, RZ ;  /* 0x00000004100d7c10 */ /* 0x000fc6000fffe0ff */
[----:B------:R-:W-:Y:S01]  /*0720*/  @!P0 STS [R15+UR4+0x30], R14 ;  /* 0x0000300e0f008988 */ /* 0x000fe20008000804 */
[----:B------:R-:W-:Y:S01]  /*0730*/  BAR.SYNC.DEFER_BLOCKING 0x0 ;  /* 0x0000000000007b1d */ /* 0x000fe20000010000 */
[----:B------:R-:W-:Y:S01]  /*0740*/  LOP3.LUT P0, RZ, R3, 0x3, RZ, 0xc0, !PT ;  /* 0x0000000303ff7812 */ /* 0x000fe2000780c0ff */
[----:B------:R-:W-:-:S03]  /*0750*/  IMAD R13, R10, -0xc, R13 ;  /* 0xfffffff40a0d7824 */ /* 0x000fc600078e020d */
[C---:B------:R-:W-:Y:S01]  /*0760*/  ISETP.LT.AND P0, PT, R3.reuse, 0x80, !P0 ;  /* 0x000000800300780c */ /* 0x040fe20004701270 */
[----:B------:R-:W1:Y:S04]  /*0770*/  @!P1 LDS R2, [R9+UR4] ;  /* 0x0000000409029984 */ /* 0x000e680008000800 */
[----:B-1----:R-:W1:Y:S02]  /*0780*/  SHFL.BFLY PT, R5, R2, 0x2, 0x1f ;  /* 0x0c401f0002057f89 */ /* 0x002e6400000e0000 */
[----:B-1----:R-:W-:Y:S01]  /*0790*/  FADD R11, R2, R5 ;  /* 0x00000005020b7221 */ /* 0x002fe20000000000 */
[----:B------:R-:W-:Y:S02]  /*07a0*/  LOP3.LUT R2, R3, 0x1f, RZ, 0xc0, !PT ;  /* 0x0000001f03027812 */ /* 0x000fe400078ec0ff */
[----:B------:R-:W-:-:S02]  /*07b0*/  LOP3.LUT R3, R0, 0x1f, R3, 0xf8, !PT ;  /* 0x0000001f00037812 */ /* 0x000fc400078ef803 */
[----:B------:R-:W1:Y:S01]  /*07c0*/  SHFL.BFLY PT, R4, R11, 0x1, 0x1f ;  /* 0x0c201f000b047f89 */ /* 0x000e6200000e0000 */
[----:B------:R-:W-:Y:S01]  /*07d0*/  LEA R14, R2, UR4, 0x2 ;  /* 0x00000004020e7c11 */ /* 0x000fe2000f8e10ff */
[----:B-1----:R-:W-:Y:S02]  /*07e0*/  FADD R12, R11, R4 ;  /* 0x000000040b0c7221 */ /* 0x002fe40000000000 */
[----:B------:R-:W1:Y:S03]  /*07f0*/  LDC.64 R10, c[0x0][0x210] ;  /* 0x00008400ff0a7b82 */ /* 0x000e660000000a00 */
[----:B------:R-:W-:Y:S05]  /*0800*/  @P0 STS [R9+UR4], R12 ;  /* 0x0000000c09000988 */ /* 0x000fea0008000804 */
[----:B------:R-:W-:Y:S01]  /*0810*/  BAR.SYNC.DEFER_BLOCKING 0x0 ;  /* 0x0000000000007b1d */ /* 0x000fe20000010000 */
[----:B------:R-:W-:-:S04]  /*0820*/  ISETP.GE.AND P0, PT, R3, 0xf00, PT ;  /* 0x00000f000300780c */ /* 0x000fc80003f06270 */
[----:B------:R-:W-:Y:S01]  /*0830*/  ISETP.EQ.AND P0, PT, R8, RZ, !P0 ;  /* 0x000000ff0800720c */ /* 0x000fe20004702270 */
[----:B-1----:R-:W-:Y:S01]  /*0840*/  IMAD.WIDE R2, R3, 0x4, R10 ;  /* 0x0000000403027825 */ /* 0x002fe200078e020a */
[----:B------:R-:W-:Y:S04]  /*0850*/  LDS R4, [R16+UR4] ;  /* 0x0000000410047984 */ /* 0x000fe80008000800 */
[----:B------:R-:W-:Y:S04]  /*0860*/  LDS R5, [R16+UR4+0x10] ;  /* 0x0000100410057984 */ /* 0x000fe80008000800 */
[----:B------:R-:W-:Y:S04]  /*0870*/  LDS R6, [R16+UR4+0x20] ;  /* 0x0000200410067984 */ /* 0x000fe80008000800 */
[----:B------:R-:W1:Y:S01]  /*0880*/  LDS R7, [R16+UR4+0x30] ;  /* 0x0000300410077984 */ /* 0x000e620008000800 */
[----:B------:R-:W-:Y:S06]  /*0890*/  BAR.SYNC.DEFER_BLOCKING 0x0 ;  /* 0x0000000000007b1d */ /* 0x000fec0000010000 */
[----:B-1----:R1:W-:Y:S02]  /*08a0*/  STS.128 [R13], R4 ;  /* 0x000000040d007388 */ /* 0x0023e40000000c00 */
[----:B------:R-:W-:Y:S06]  /*08b0*/  BAR.SYNC.DEFER_BLOCKING 0x0 ;  /* 0x0000000000007b1d */ /* 0x000fec0000010000 */
[----:B------:R-:W2:Y:S02]  /*08c0*/  LDS R14, [R14] ;  /* 0x000000000e0e7984 */ /* 0x000ea40000000800 */
[----:B------:R-:W-:Y:S06]  /*08d0*/  BAR.SYNC.DEFER_BLOCKING 0x0 ;  /* 0x0000000000007b1d */ /* 0x000fec0000010000 */
[----:B-1----:R-:W-:Y:S05]  /*08e0*/  @!P0 EXIT ;  /* 0x000000000000894d */ /* 0x002fea0003800000 */
[----:B--2---:R-:W-:-:S05]  /*08f0*/  FMUL R5, R14, 0.0625 ;  /* 0x3d8000000e057820 */ /* 0x004fca0000400000 */
[----:B------:R-:W-:Y:S01]  /*0900*/  STG.E desc[UR6][R2.64], R5 ;  /* 0x0000000502007986 */ /* 0x000fe2000c101906 */
[----:B------:R-:W-:Y:S05]  /*0910*/  EXIT ;  /* 0x000000000000794d */ /* 0x000fea0003800000 */
.L_x_0:
[----:B------:R-:W-:-:S00]  /*0920*/  BRA `(.L_x_0) ;  /* 0xfffffffc00fc7947 */ /* 0x000fc0000383ffff */
[----:B------:R-:W-:-:S00]  /*0930*/  NOP ;  /* 0x0000000000007918 */ /* 0x000fc00000000000 */
        /* <DEDUP_REMOVED lines=12> */
.L_x_1:


//--------------------- .nv.shared.triton_per_fused_mean_mul_sigmoid_29 --------------------------
	.section	.nv.shared.triton_per_fused_mean_mul_sigmoid_29,"aw",@nobits
	.sectionflags	@""
	.align	16
	.zero		1024


//--------------------- .nv.constant0.triton_per_fused_mean_mul_sigmoid_29 --------------------------
	.section	.nv.constant0.triton_per_fused_mean_mul_sigmoid_29,"a",@progbits
	.sectionflags	@""
	.align	4
.nv.constant0.triton_per_fused_mean_mul_sigmoid_29:
	.zero		552
